//
// Generated by NVIDIA NVVM Compiler
//
// Compiler Build ID: CL-36424714
// Cuda compilation tools, release 13.0, V13.0.88
// Based on NVVM 20.0.0
//

.version 9.0
.target sm_100
.address_size 64

	// .globl	_Z14add_gpu_blocksPfS_S_

.visible .entry _Z14add_gpu_blocksPfS_S_(
	.param .u64 .ptr .align 1 _Z14add_gpu_blocksPfS_S__param_0,
	.param .u64 .ptr .align 1 _Z14add_gpu_blocksPfS_S__param_1,
	.param .u64 .ptr .align 1 _Z14add_gpu_blocksPfS_S__param_2
)
{
	.reg .b32 	%r<2>;
	.reg .b32 	%f<4>;
	.reg .b64 	%rd<11>;

	ld.param.u64 	%rd1, [_Z14add_gpu_blocksPfS_S__param_0];
	ld.param.u64 	%rd2, [_Z14add_gpu_blocksPfS_S__param_1];
	ld.param.u64 	%rd3, [_Z14add_gpu_blocksPfS_S__param_2];
	cvta.to.global.u64 	%rd4, %rd3;
	cvta.to.global.u64 	%rd5, %rd2;
	cvta.to.global.u64 	%rd6, %rd1;
	mov.u32 	%r1, %ctaid.x;
	mul.wide.u32 	%rd7, %r1, 4;
	add.s64 	%rd8, %rd6, %rd7;
	ld.global.f32 	%f1, [%rd8];
	add.s64 	%rd9, %rd5, %rd7;
	ld.global.f32 	%f2, [%rd9];
	mul.f32 	%f3, %f1, %f2;
	add.s64 	%rd10, %rd4, %rd7;
	st.global.f32 	[%rd10], %f3;
	ret;

}
	// .globl	_Z15add_gpu_threadsPfS_S_
.visible .entry _Z15add_gpu_threadsPfS_S_(
	.param .u64 .ptr .align 1 _Z15add_gpu_threadsPfS_S__param_0,
	.param .u64 .ptr .align 1 _Z15add_gpu_threadsPfS_S__param_1,
	.param .u64 .ptr .align 1 _Z15add_gpu_threadsPfS_S__param_2
)
{
	.reg .b32 	%r<2>;
	.reg .b32 	%f<4>;
	.reg .b64 	%rd<11>;

	ld.param.u64 	%rd1, [_Z15add_gpu_threadsPfS_S__param_0];
	ld.param.u64 	%rd2, [_Z15add_gpu_threadsPfS_S__param_1];
	ld.param.u64 	%rd3, [_Z15add_gpu_threadsPfS_S__param_2];
	cvta.to.global.u64 	%rd4, %rd3;
	cvta.to.global.u64 	%rd5, %rd2;
	cvta.to.global.u64 	%rd6, %rd1;
	mov.u32 	%r1, %tid.x;
	mul.wide.u32 	%rd7, %r1, 4;
	add.s64 	%rd8, %rd6, %rd7;
	ld.global.f32 	%f1, [%rd8];
	add.s64 	%rd9, %rd5, %rd7;
	ld.global.f32 	%f2, [%rd9];
	mul.f32 	%f3, %f1, %f2;
	add.s64 	%rd10, %rd4, %rd7;
	st.global.f32 	[%rd10], %f3;
	ret;

}


// ===== COMPILED SASS (sm_100) =====

	.target	sm_100

	.elftype	@"ET_EXEC"


//--------------------- .note.nv.tkinfo           --------------------------
	.section	.note.nv.tkinfo,"",@"SHT_NOTE"
	.sectionflags	@"SHF_NOTE_NV_TKINFO"
	.tkinfo
        /*0018*/ 	.word	0x00000002
        /*0030*/ 	.string	""
        /*0030*/ 	.string	"ptxas"
        /*0030*/ 	.string	"Cuda compilation tools, release 13.0, V13.0.88"
        /*0030*/ 	.string	"Build cuda_13.0.r13.0/compiler.36424714_0"
        /*0030*/ 	.string	"-arch sm_100 -m 64 "



//--------------------- .note.nv.cuinfo           --------------------------
	.section	.note.nv.cuinfo,"",@"SHT_NOTE"
	.sectionflags	@"SHF_NOTE_NV_CUINFO"
        /*0018*/ 	.short	0x0002
        /*001a*/ 	.short	0x0064
        /*001c*/ 	.short	0x0082
	.zero		2


//--------------------- .nv.info                  --------------------------
	.section	.nv.info,"",@"SHT_CUDA_INFO"
	.align	4


	//----- nvinfo : EIATTR_REGCOUNT
	.align		4
        /*0000*/ 	.byte	0x04, 0x2f
        /*0002*/ 	.short	(.L_1 - .L_0)
	.align		4
.L_0:
        /*0004*/ 	.word	index@(_Z14add_gpu_blocksPfS_S_)
        /*0008*/ 	.word	0x0000000c


	//----- nvinfo : EIATTR_FRAME_SIZE
	.align		4
.L_1:
        /*000c*/ 	.byte	0x04, 0x11
        /*000e*/ 	.short	(.L_3 - .L_2)
	.align		4
.L_2:
        /*0010*/ 	.word	index@(_Z14add_gpu_blocksPfS_S_)
        /*0014*/ 	.word	0x00000000


	//----- nvinfo : EIATTR_REGCOUNT
	.align		4
.L_3:
        /*0018*/ 	.byte	0x04, 0x2f
        /*001a*/ 	.short	(.L_5 - .L_4)
	.align		4
.L_4:
        /*001c*/ 	.word	index@(_Z15add_gpu_threadsPfS_S_)
        /*0020*/ 	.word	0x0000000c


	//----- nvinfo : EIATTR_FRAME_SIZE
	.align		4
.L_5:
        /*0024*/ 	.byte	0x04, 0x11
        /*0026*/ 	.short	(.L_7 - .L_6)
	.align		4
.L_6:
        /*0028*/ 	.word	index@(_Z15add_gpu_threadsPfS_S_)
        /*002c*/ 	.word	0x00000000


	//----- nvinfo : EIATTR_MIN_STACK_SIZE
	.align		4
.L_7:
        /*0030*/ 	.byte	0x04, 0x12
        /*0032*/ 	.short	(.L_9 - .L_8)
	.align		4
.L_8:
        /*0034*/ 	.word	index@(_Z15add_gpu_threadsPfS_S_)
        /*0038*/ 	.word	0x00000000


	//----- nvinfo : EIATTR_MIN_STACK_SIZE
	.align		4
.L_9:
        /*003c*/ 	.byte	0x04, 0x12
        /*003e*/ 	.short	(.L_11 - .L_10)
	.align		4
.L_10:
        /*0040*/ 	.word	index@(_Z14add_gpu_blocksPfS_S_)
        /*0044*/ 	.word	0x00000000
.L_11:


//--------------------- .nv.compat                --------------------------
	.section	.nv.compat,"",@"SHT_CUDA_COMPAT_INFO"
	.align	4
        /*0000*/ 	.byte	0x02, 0x09, 0x00, 0x00, 0x02, 0x02, 0x01, 0x00, 0x02, 0x05, 0x05, 0x00, 0x03, 0x07, 0x01, 0x01
        /*0010*/ 	.byte	0x02, 0x03, 0x00, 0x00, 0x02, 0x06, 0x01, 0x00, 0x04, 0x0b, 0x08, 0x00, 0x09, 0x00, 0x00, 0x00
        /*0020*/ 	.byte	0x00, 0x00, 0x00, 0x00


//--------------------- .nv.info._Z15add_gpu_threadsPfS_S_ --------------------------
	.section	.nv.info._Z15add_gpu_threadsPfS_S_,"",@"SHT_CUDA_INFO"
	.sectionflags	@""
	.align	4


	//----- nvinfo : EIATTR_CUDA_API_VERSION
	.align		4
        /*0000*/ 	.byte	0x04, 0x37
        /*0002*/ 	.short	(.L_13 - .L_12)
.L_12:
        /*0004*/ 	.word	0x00000082


	//----- nvinfo : EIATTR_KPARAM_INFO
	.align		4
.L_13:
        /*0008*/ 	.byte	0x04, 0x17
        /*000a*/ 	.short	(.L_15 - .L_14)
.L_14:
        /*000c*/ 	.word	0x00000000
        /*0010*/ 	.short	0x0002
        /*0012*/ 	.short	0x0010
        /*0014*/ 	.byte	0x00, 0xf5, 0x21, 0x00


	//----- nvinfo : EIATTR_KPARAM_INFO
	.align		4
.L_15:
        /*0018*/ 	.byte	0x04, 0x17
        /*001a*/ 	.short	(.L_17 - .L_16)
.L_16:
        /*001c*/ 	.word	0x00000000
        /*0020*/ 	.short	0x0001
        /*0022*/ 	.short	0x0008
        /*0024*/ 	.byte	0x00, 0xf5, 0x21, 0x00


	//----- nvinfo : EIATTR_KPARAM_INFO
	.align		4
.L_17:
        /*0028*/ 	.byte	0x04, 0x17
        /*002a*/ 	.short	(.L_19 - .L_18)
.L_18:
        /*002c*/ 	.word	0x00000000
        /*0030*/ 	.short	0x0000
        /*0032*/ 	.short	0x0000
        /*0034*/ 	.byte	0x00, 0xf5, 0x21, 0x00


	//----- nvinfo : EIATTR_SPARSE_MMA_MASK
	.align		4
.L_19:
        /*0038*/ 	.byte	0x03, 0x50
        /*003a*/ 	.short	0x0000


	//----- nvinfo : EIATTR_MAXREG_COUNT
	.align		4
        /*003c*/ 	.byte	0x03, 0x1b
        /*003e*/ 	.short	0x00ff


	//----- nvinfo : EIATTR_MERCURY_ISA_VERSION
	.align		4
        /*0040*/ 	.byte	0x03, 0x5f
        /*0042*/ 	.short	0x0101


	//----- nvinfo : EIATTR_VRC_CTA_INIT_COUNT
	.align		4
        /*0044*/ 	.byte	0x02, 0x4a
	.zero		1
	.zero		1


	//----- nvinfo : EIATTR_EXIT_INSTR_OFFSETS
	.align		4
        /*0048*/ 	.byte	0x04, 0x1c
        /*004a*/ 	.short	(.L_21 - .L_20)


	//   ....[0]....
.L_20:
        /*004c*/ 	.word	0x000000d0


	//----- nvinfo : EIATTR_CBANK_PARAM_SIZE
	.align		4
.L_21:
        /*0050*/ 	.byte	0x03, 0x19
        /*0052*/ 	.short	0x0018


	//----- nvinfo : EIATTR_PARAM_CBANK
	.align		4
        /*0054*/ 	.byte	0x04, 0x0a
        /*0056*/ 	.short	(.L_23 - .L_22)
	.align		4
.L_22:
        /*0058*/ 	.word	index@(.nv.constant0._Z15add_gpu_threadsPfS_S_)
        /*005c*/ 	.short	0x0380
        /*005e*/ 	.short	0x0018


	//----- nvinfo : EIATTR_SW_WAR
	.align		4
.L_23:
        /*0060*/ 	.byte	0x04, 0x36
        /*0062*/ 	.short	(.L_25 - .L_24)
.L_24:
        /*0064*/ 	.word	0x00000008
.L_25:


//--------------------- .nv.info._Z14add_gpu_blocksPfS_S_ --------------------------
	.section	.nv.info._Z14add_gpu_blocksPfS_S_,"",@"SHT_CUDA_INFO"
	.sectionflags	@""
	.align	4


	//----- nvinfo : EIATTR_CUDA_API_VERSION
	.align		4
        /*0000*/ 	.byte	0x04, 0x37
        /*0002*/ 	.short	(.L_27 - .L_26)
.L_26:
        /*0004*/ 	.word	0x00000082


	//----- nvinfo : EIATTR_KPARAM_INFO
	.align		4
.L_27:
        /*0008*/ 	.byte	0x04, 0x17
        /*000a*/ 	.short	(.L_29 - .L_28)
.L_28:
        /*000c*/ 	.word	0x00000000
        /*0010*/ 	.short	0x0002
        /*0012*/ 	.short	0x0010
        /*0014*/ 	.byte	0x00, 0xf5, 0x21, 0x00


	//----- nvinfo : EIATTR_KPARAM_INFO
	.align		4
.L_29:
        /*0018*/ 	.byte	0x04, 0x17
        /*001a*/ 	.short	(.L_31 - .L_30)
.L_30:
        /*001c*/ 	.word	0x00000000
        /*0020*/ 	.short	0x0001
        /*0022*/ 	.short	0x0008
        /*0024*/ 	.byte	0x00, 0xf5, 0x21, 0x00


	//----- nvinfo : EIATTR_KPARAM_INFO
	.align		4
.L_31:
        /*0028*/ 	.byte	0x04, 0x17
        /*002a*/ 	.short	(.L_33 - .L_32)
.L_32:
        /*002c*/ 	.word	0x00000000
        /*0030*/ 	.short	0x0000
        /*0032*/ 	.short	0x0000
        /*0034*/ 	.byte	0x00, 0xf5, 0x21, 0x00


	//----- nvinfo : EIATTR_SPARSE_MMA_MASK
	.align		4
.L_33:
        /*0038*/ 	.byte	0x03, 0x50
        /*003a*/ 	.short	0x0000


	//----- nvinfo : EIATTR_MAXREG_COUNT
	.align		4
        /*003c*/ 	.byte	0x03, 0x1b
        /*003e*/ 	.short	0x00ff


	//----- nvinfo : EIATTR_MERCURY_ISA_VERSION
	.align		4
        /*0040*/ 	.byte	0x03, 0x5f
        /*0042*/ 	.short	0x0101


	//----- nvinfo : EIATTR_VRC_CTA_INIT_COUNT
	.align		4
        /*0044*/ 	.byte	0x02, 0x4a
	.zero		1
	.zero		1


	//----- nvinfo : EIATTR_EXIT_INSTR_OFFSETS
	.align		4
        /*0048*/ 	.byte	0x04, 0x1c
        /*004a*/ 	.short	(.L_35 - .L_34)


	//   ....[0]....
.L_34:
        /*004c*/ 	.word	0x000000d0


	//----- nvinfo : EIATTR_CBANK_PARAM_SIZE
	.align		4
.L_35:
        /*0050*/ 	.byte	0x03, 0x19
        /*0052*/ 	.short	0x0018


	//----- nvinfo : EIATTR_PARAM_CBANK
	.align		4
        /*0054*/ 	.byte	0x04, 0x0a
        /*0056*/ 	.short	(.L_37 - .L_36)
	.align		4
.L_36:
        /*0058*/ 	.word	index@(.nv.constant0._Z14add_gpu_blocksPfS_S_)
        /*005c*/ 	.short	0x0380
        /*005e*/ 	.short	0x0018


	//----- nvinfo : EIATTR_SW_WAR
	.align		4
.L_37:
        /*0060*/ 	.byte	0x04, 0x36
        /*0062*/ 	.short	(.L_39 - .L_38)
.L_38:
        /*0064*/ 	.word	0x00000008
.L_39:


//--------------------- .nv.callgraph             --------------------------
	.section	.nv.callgraph,"",@"SHT_CUDA_CALLGRAPH"
	.align	4
	.sectionentsize	8
	.align		4
        /*0000*/ 	.word	0x00000000
	.align		4
        /*0004*/ 	.word	0xffffffff
	.align		4
        /*0008*/ 	.word	0x00000000
	.align		4
        /*000c*/ 	.word	0xfffffffe
	.align		4
        /*0010*/ 	.word	0x00000000
	.align		4
        /*0014*/ 	.word	0xfffffffd
	.align		4
        /*0018*/ 	.word	0x00000000
	.align		4
        /*001c*/ 	.word	0xfffffffc


//--------------------- .text._Z15add_gpu_threadsPfS_S_ --------------------------
	.section	.text._Z15add_gpu_threadsPfS_S_,"ax",@progbits
	.align	128
        .global         _Z15add_gpu_threadsPfS_S_
        .type           _Z15add_gpu_threadsPfS_S_,@function
        .size           _Z15add_gpu_threadsPfS_S_,(.L_x_2 - _Z15add_gpu_threadsPfS_S_)
        .other          _Z15add_gpu_threadsPfS_S_,@"STO_CUDA_ENTRY STV_DEFAULT"
_Z15add_gpu_threadsPfS_S_:
.text._Z15add_gpu_threadsPfS_S_:
[----:B------:R-:W-:Y:S01]  /*0000*/  LDC R1, c[0x0][0x37c] ;  /* 0x0000df00ff017b82 */ /* 0x000fe20000000800 */
[----:B------:R-:W0:Y:S07]  /*0010*/  S2R R9, SR_TID.X ;  /* 0x0000000000097919 */ /* 0x000e2e0000002100 */
[----:B------:R-:W0:Y:S01]  /*0020*/  LDC.64 R2, c[0x0][0x380] ;  /* 0x0000e000ff027b82 */ /* 0x000e220000000a00 */
[----:B------:R-:W1:Y:S07]  /*0030*/  LDCU.64 UR4, c[0x0][0x358] ;  /* 0x00006b00ff0477ac */ /* 0x000e6e0008000a00 */
[----:B------:R-:W2:Y:S08]  /*0040*/  LDC.64 R4, c[0x0][0x388] ;  /* 0x0000e200ff047b82 */ /* 0x000eb00000000a00 */
[----:B------:R-:W3:Y:S01]  /*0050*/  LDC.64 R6, c[0x0][0x390] ;  /* 0x0000e400ff067b82 */ /* 0x000ee20000000a00 */
[----:B0-----:R-:W-:-:S04]  /*0060*/  IMAD.WIDE.U32 R2, R9, 0x4, R2 ;  /* 0x0000000409027825 */ /* 0x001fc800078e0002 */
[C---:B--2---:R-:W-:Y:S02]  /*0070*/  IMAD.WIDE.U32 R4, R9.reuse, 0x4, R4 ;  /* 0x0000000409047825 */ /* 0x044fe400078e0004 */
[----:B-1----:R-:W2:Y:S04]  /*0080*/  LDG.E R2, desc[UR4][R2.64] ;  /* 0x0000000402027981 */ /* 0x002ea8000c1e1900 */
[----:B------:R-:W2:Y:S01]  /*0090*/  LDG.E R5, desc[UR4][R4.64] ;  /* 0x0000000404057981 */ /* 0x000ea2000c1e1900 */
[----:B---3--:R-:W-:-:S04]  /*00a0*/  IMAD.WIDE.U32 R6, R9, 0x4, R6 ;  /* 0x0000000409067825 */ /* 0x008fc800078e0006 */
[----:B--2---:R-:W-:-:S05]  /*00b0*/  FMUL R9, R2, R5 ;  /* 0x0000000502097220 */ /* 0x004fca0000400000 */
[----:B------:R-:W-:Y:S01]  /*00c0*/  STG.E desc[UR4][R6.64], R9 ;  /* 0x0000000906007986 */ /* 0x000fe2000c101904 */
[----:B------:R-:W-:Y:S05]  /*00d0*/  EXIT ;  /* 0x000000000000794d */ /* 0x000fea0003800000 */
.L_x_0:
[----:B------:R-:W-:-:S00]  /*00e0*/  BRA `(.L_x_0) ;  /* 0xfffffffc00fc7947 */ /* 0x000fc0000383ffff */
[----:B------:R-:W-:-:S00]  /*00f0*/  NOP ;  /* 0x0000000000007918 */ /* 0x000fc00000000000 */
        /* <DEDUP_REMOVED lines=8> */
.L_x_2:


//--------------------- .text._Z14add_gpu_blocksPfS_S_ --------------------------
	.section	.text._Z14add_gpu_blocksPfS_S_,"ax",@progbits
	.align	128
        .global         _Z14add_gpu_blocksPfS_S_
        .type           _Z14add_gpu_blocksPfS_S_,@function
        .size           _Z14add_gpu_blocksPfS_S_,(.L_x_3 - _Z14add_gpu_blocksPfS_S_)
        .other          _Z14add_gpu_blocksPfS_S_,@"STO_CUDA_ENTRY STV_DEFAULT"
_Z14add_gpu_blocksPfS_S_:
.text._Z14add_gpu_blocksPfS_S_:
[----:B------:R-:W-:Y:S01]  /*0000*/  LDC R1, c[0x0][0x37c] ;  /* 0x0000df00ff017b82 */ /* 0x000fe20000000800 */
[----:B------:R-:W0:Y:S07]  /*0010*/  S2R R9, SR_CTAID.X ;  /* 0x0000000000097919 */ /* 0x000e2e0000002500 */
        /* <DEDUP_REMOVED lines=12> */
.L_x_1:
        /* <DEDUP_REMOVED lines=10> */
.L_x_3:


//--------------------- .nv.shared.reserved.0     --------------------------
	.section	.nv.shared.reserved.0,"aw",@nobits
	.weak		__nv_reservedSMEM_offset_0_alias
	.size		__nv_reservedSMEM_offset_0_alias, 0, 64
	.other		__nv_reservedSMEM_offset_0_alias,@"STO_CUDA_RESERVED_SHARED STV_DEFAULT"
__nv_reservedSMEM_offset_0_alias:
	.zero		0
	.zero		64


//--------------------- .nv.constant0._Z15add_gpu_threadsPfS_S_ --------------------------
	.section	.nv.constant0._Z15add_gpu_threadsPfS_S_,"a",@progbits
	.sectionflags	@""
	.align	4
.nv.constant0._Z15add_gpu_threadsPfS_S_:
	.zero		920


//--------------------- .nv.constant0._Z14add_gpu_blocksPfS_S_ --------------------------
	.section	.nv.constant0._Z14add_gpu_blocksPfS_S_,"a",@progbits
	.sectionflags	@""
	.align	4
.nv.constant0._Z14add_gpu_blocksPfS_S_:
	.zero		920


//--------------------- SYMBOLS --------------------------

	.type		.nv.reservedSmem.offset0,@object
	.size		.nv.reservedSmem.offset0,0x4
